//
// Generated by NVIDIA NVVM Compiler
//
// Compiler Build ID: CL-36424714
// Cuda compilation tools, release 13.0, V13.0.88
// Based on NVVM 20.0.0
//

.version 9.0
.target sm_100
.address_size 64

	// .globl	_Z18assingNumberKernelPiii

.visible .entry _Z18assingNumberKernelPiii(
	.param .u64 .ptr .align 1 _Z18assingNumberKernelPiii_param_0,
	.param .u32 _Z18assingNumberKernelPiii_param_1,
	.param .u32 _Z18assingNumberKernelPiii_param_2
)
{
	.reg .pred 	%p<2>;
	.reg .b32 	%r<4>;
	.reg .b64 	%rd<5>;

	ld.param.u64 	%rd1, [_Z18assingNumberKernelPiii_param_0];
	ld.param.u32 	%r3, [_Z18assingNumberKernelPiii_param_1];
	ld.param.u32 	%r2, [_Z18assingNumberKernelPiii_param_2];
	mov.u32 	%r1, %tid.x;
	setp.ge.s32 	%p1, %r1, %r3;
	@%p1 bra 	$L__BB0_2;
	cvta.to.global.u64 	%rd2, %rd1;
	mul.wide.u32 	%rd3, %r1, 4;
	add.s64 	%rd4, %rd2, %rd3;
	st.global.u32 	[%rd4], %r2;
$L__BB0_2:
	ret;

}
	// .globl	_Z20countFileWordsKernelPciPiS0_
.visible .entry _Z20countFileWordsKernelPciPiS0_(
	.param .u64 .ptr .align 1 _Z20countFileWordsKernelPciPiS0__param_0,
	.param .u32 _Z20countFileWordsKernelPciPiS0__param_1,
	.param .u64 .ptr .align 1 _Z20countFileWordsKernelPciPiS0__param_2,
	.param .u64 .ptr .align 1 _Z20countFileWordsKernelPciPiS0__param_3
)
{
	.reg .pred 	%p<8>;
	.reg .b16 	%rs<3>;
	.reg .b32 	%r<25>;
	.reg .b64 	%rd<17>;

	ld.param.u64 	%rd4, [_Z20countFileWordsKernelPciPiS0__param_0];
	ld.param.u32 	%r12, [_Z20countFileWordsKernelPciPiS0__param_1];
	ld.param.u64 	%rd6, [_Z20countFileWordsKernelPciPiS0__param_2];
	ld.param.u64 	%rd5, [_Z20countFileWordsKernelPciPiS0__param_3];
	cvta.to.global.u64 	%rd1, %rd6;
	mov.u32 	%r1, %tid.x;
	setp.ge.s32 	%p1, %r1, %r12;
	@%p1 bra 	$L__BB1_10;
	mul.wide.u32 	%rd7, %r1, 4;
	add.s64 	%rd2, %rd1, %rd7;
	ld.global.u32 	%r2, [%rd2];
	setp.eq.s32 	%p2, %r1, 0;
	mov.b32 	%r24, 0;
	@%p2 bra 	$L__BB1_9;
	cvta.to.global.u64 	%rd3, %rd4;
	ld.global.u32 	%r15, [%rd2+4];
	sub.s32 	%r3, %r15, %r2;
	ld.global.u32 	%r21, [%rd1];
	mov.b32 	%r22, 0;
$L__BB1_3:
	mov.u32 	%r24, %r22;
	add.s32 	%r22, %r24, 1;
	mul.wide.u32 	%rd8, %r24, 4;
	add.s64 	%rd9, %rd1, %rd8;
	ld.global.u32 	%r8, [%rd9+4];
	sub.s32 	%r16, %r8, %r21;
	setp.ne.s32 	%p3, %r3, %r16;
	@%p3 bra 	$L__BB1_8;
	setp.lt.s32 	%p4, %r3, 1;
	@%p4 bra 	$L__BB1_9;
	mov.b32 	%r23, 0;
	bra.uni 	$L__BB1_7;
$L__BB1_6:
	add.s32 	%r23, %r23, 1;
	setp.eq.s32 	%p7, %r23, %r3;
	@%p7 bra 	$L__BB1_9;
$L__BB1_7:
	add.s32 	%r18, %r23, %r2;
	cvt.s64.s32 	%rd10, %r18;
	add.s64 	%rd11, %rd3, %rd10;
	ld.global.u8 	%rs1, [%rd11];
	add.s32 	%r19, %r23, %r21;
	cvt.s64.s32 	%rd12, %r19;
	add.s64 	%rd13, %rd3, %rd12;
	ld.global.u8 	%rs2, [%rd13];
	setp.eq.s16 	%p5, %rs1, %rs2;
	@%p5 bra 	$L__BB1_6;
$L__BB1_8:
	setp.ne.s32 	%p6, %r22, %r1;
	mov.u32 	%r21, %r8;
	mov.u32 	%r24, %r1;
	@%p6 bra 	$L__BB1_3;
$L__BB1_9:
	cvta.to.global.u64 	%rd14, %rd5;
	mul.wide.u32 	%rd15, %r24, 4;
	add.s64 	%rd16, %rd14, %rd15;
	atom.global.add.u32 	%r20, [%rd16], 1;
$L__BB1_10:
	ret;

}


// ===== COMPILED SASS (sm_100) =====

	.target	sm_100

	.elftype	@"ET_EXEC"


//--------------------- .note.nv.tkinfo           --------------------------
	.section	.note.nv.tkinfo,"",@"SHT_NOTE"
	.sectionflags	@"SHF_NOTE_NV_TKINFO"
	.tkinfo
        /*0018*/ 	.word	0x00000002
        /*0030*/ 	.string	""
        /*0030*/ 	.string	"ptxas"
        /*0030*/ 	.string	"Cuda compilation tools, release 13.0, V13.0.88"
        /*0030*/ 	.string	"Build cuda_13.0.r13.0/compiler.36424714_0"
        /*0030*/ 	.string	"-arch sm_100 -m 64 "



//--------------------- .note.nv.cuinfo           --------------------------
	.section	.note.nv.cuinfo,"",@"SHT_NOTE"
	.sectionflags	@"SHF_NOTE_NV_CUINFO"
        /*0018*/ 	.short	0x0002
        /*001a*/ 	.short	0x0064
        /*001c*/ 	.short	0x0082
	.zero		2


//--------------------- .nv.info                  --------------------------
	.section	.nv.info,"",@"SHT_CUDA_INFO"
	.align	4


	//----- nvinfo : EIATTR_REGCOUNT
	.align		4
        /*0000*/ 	.byte	0x04, 0x2f
        /*0002*/ 	.short	(.L_1 - .L_0)
	.align		4
.L_0:
        /*0004*/ 	.word	index@(_Z18assingNumberKernelPiii)
        /*0008*/ 	.word	0x0000000a


	//----- nvinfo : EIATTR_FRAME_SIZE
	.align		4
.L_1:
        /*000c*/ 	.byte	0x04, 0x11
        /*000e*/ 	.short	(.L_3 - .L_2)
	.align		4
.L_2:
        /*0010*/ 	.word	index@(_Z18assingNumberKernelPiii)
        /*0014*/ 	.word	0x00000000


	//----- nvinfo : EIATTR_REGCOUNT
	.align		4
.L_3:
        /*0018*/ 	.byte	0x04, 0x2f
        /*001a*/ 	.short	(.L_5 - .L_4)
	.align		4
.L_4:
        /*001c*/ 	.word	index@(_Z20countFileWordsKernelPciPiS0_)
        /*0020*/ 	.word	0x0000000f


	//----- nvinfo : EIATTR_FRAME_SIZE
	.align		4
.L_5:
        /*0024*/ 	.byte	0x04, 0x11
        /*0026*/ 	.short	(.L_7 - .L_6)
	.align		4
.L_6:
        /*0028*/ 	.word	index@(_Z20countFileWordsKernelPciPiS0_)
        /*002c*/ 	.word	0x00000000


	//----- nvinfo : EIATTR_MIN_STACK_SIZE
	.align		4
.L_7:
        /*0030*/ 	.byte	0x04, 0x12
        /*0032*/ 	.short	(.L_9 - .L_8)
	.align		4
.L_8:
        /*0034*/ 	.word	index@(_Z20countFileWordsKernelPciPiS0_)
        /*0038*/ 	.word	0x00000000


	//----- nvinfo : EIATTR_MIN_STACK_SIZE
	.align		4
.L_9:
        /*003c*/ 	.byte	0x04, 0x12
        /*003e*/ 	.short	(.L_11 - .L_10)
	.align		4
.L_10:
        /*0040*/ 	.word	index@(_Z18assingNumberKernelPiii)
        /*0044*/ 	.word	0x00000000
.L_11:


//--------------------- .nv.compat                --------------------------
	.section	.nv.compat,"",@"SHT_CUDA_COMPAT_INFO"
	.align	4
        /*0000*/ 	.byte	0x02, 0x09, 0x00, 0x00, 0x02, 0x02, 0x01, 0x00, 0x02, 0x05, 0x05, 0x00, 0x03, 0x07, 0x01, 0x01
        /*0010*/ 	.byte	0x02, 0x03, 0x00, 0x00, 0x02, 0x06, 0x01, 0x00, 0x04, 0x0b, 0x08, 0x00, 0x09, 0x00, 0x00, 0x00
        /*0020*/ 	.byte	0x00, 0x00, 0x00, 0x00


//--------------------- .nv.info._Z20countFileWordsKernelPciPiS0_ --------------------------
	.section	.nv.info._Z20countFileWordsKernelPciPiS0_,"",@"SHT_CUDA_INFO"
	.sectionflags	@""
	.align	4


	//----- nvinfo : EIATTR_CUDA_API_VERSION
	.align		4
        /*0000*/ 	.byte	0x04, 0x37
        /*0002*/ 	.short	(.L_13 - .L_12)
.L_12:
        /*0004*/ 	.word	0x00000082


	//----- nvinfo : EIATTR_KPARAM_INFO
	.align		4
.L_13:
        /*0008*/ 	.byte	0x04, 0x17
        /*000a*/ 	.short	(.L_15 - .L_14)
.L_14:
        /*000c*/ 	.word	0x00000000
        /*0010*/ 	.short	0x0003
        /*0012*/ 	.short	0x0018
        /*0014*/ 	.byte	0x00, 0xf5, 0x21, 0x00


	//----- nvinfo : EIATTR_KPARAM_INFO
	.align		4
.L_15:
        /*0018*/ 	.byte	0x04, 0x17
        /*001a*/ 	.short	(.L_17 - .L_16)
.L_16:
        /*001c*/ 	.word	0x00000000
        /*0020*/ 	.short	0x0002
        /*0022*/ 	.short	0x0010
        /*0024*/ 	.byte	0x00, 0xf5, 0x21, 0x00


	//----- nvinfo : EIATTR_KPARAM_INFO
	.align		4
.L_17:
        /*0028*/ 	.byte	0x04, 0x17
        /*002a*/ 	.short	(.L_19 - .L_18)
.L_18:
        /*002c*/ 	.word	0x00000000
        /*0030*/ 	.short	0x0001
        /*0032*/ 	.short	0x0008
        /*0034*/ 	.byte	0x00, 0xf0, 0x11, 0x00


	//----- nvinfo : EIATTR_KPARAM_INFO
	.align		4
.L_19:
        /*0038*/ 	.byte	0x04, 0x17
        /*003a*/ 	.short	(.L_21 - .L_20)
.L_20:
        /*003c*/ 	.word	0x00000000
        /*0040*/ 	.short	0x0000
        /*0042*/ 	.short	0x0000
        /*0044*/ 	.byte	0x00, 0xf5, 0x21, 0x00


	//----- nvinfo : EIATTR_SPARSE_MMA_MASK
	.align		4
.L_21:
        /*0048*/ 	.byte	0x03, 0x50
        /*004a*/ 	.short	0x0000


	//----- nvinfo : EIATTR_MAXREG_COUNT
	.align		4
        /*004c*/ 	.byte	0x03, 0x1b
        /*004e*/ 	.short	0x00ff


	//----- nvinfo : EIATTR_MERCURY_ISA_VERSION
	.align		4
        /*0050*/ 	.byte	0x03, 0x5f
        /*0052*/ 	.short	0x0101


	//----- nvinfo : EIATTR_VRC_CTA_INIT_COUNT
	.align		4
        /*0054*/ 	.byte	0x02, 0x4a
	.zero		1
	.zero		1


	//----- nvinfo : EIATTR_EXIT_INSTR_OFFSETS
	.align		4
        /*0058*/ 	.byte	0x04, 0x1c
        /*005a*/ 	.short	(.L_23 - .L_22)


	//   ....[0]....
.L_22:
        /*005c*/ 	.word	0x00000040


	//   ....[1]....
        /*0060*/ 	.word	0x00000430


	//----- nvinfo : EIATTR_CRS_STACK_SIZE
	.align		4
.L_23:
        /*0064*/ 	.byte	0x04, 0x1e
        /*0066*/ 	.short	(.L_25 - .L_24)
.L_24:
        /*0068*/ 	.word	0x00000000


	//----- nvinfo : EIATTR_CBANK_PARAM_SIZE
	.align		4
.L_25:
        /*006c*/ 	.byte	0x03, 0x19
        /*006e*/ 	.short	0x0020


	//----- nvinfo : EIATTR_PARAM_CBANK
	.align		4
        /*0070*/ 	.byte	0x04, 0x0a
        /*0072*/ 	.short	(.L_27 - .L_26)
	.align		4
.L_26:
        /*0074*/ 	.word	index@(.nv.constant0._Z20countFileWordsKernelPciPiS0_)
        /*0078*/ 	.short	0x0380
        /*007a*/ 	.short	0x0020


	//----- nvinfo : EIATTR_SW_WAR
	.align		4
.L_27:
        /*007c*/ 	.byte	0x04, 0x36
        /*007e*/ 	.short	(.L_29 - .L_28)
.L_28:
        /*0080*/ 	.word	0x00000008
.L_29:


//--------------------- .nv.info._Z18assingNumberKernelPiii --------------------------
	.section	.nv.info._Z18assingNumberKernelPiii,"",@"SHT_CUDA_INFO"
	.sectionflags	@""
	.align	4


	//----- nvinfo : EIATTR_CUDA_API_VERSION
	.align		4
        /*0000*/ 	.byte	0x04, 0x37
        /*0002*/ 	.short	(.L_31 - .L_30)
.L_30:
        /*0004*/ 	.word	0x00000082


	//----- nvinfo : EIATTR_KPARAM_INFO
	.align		4
.L_31:
        /*0008*/ 	.byte	0x04, 0x17
        /*000a*/ 	.short	(.L_33 - .L_32)
.L_32:
        /*000c*/ 	.word	0x00000000
        /*0010*/ 	.short	0x0002
        /*0012*/ 	.short	0x000c
        /*0014*/ 	.byte	0x00, 0xf0, 0x11, 0x00


	//----- nvinfo : EIATTR_KPARAM_INFO
	.align		4
.L_33:
        /*0018*/ 	.byte	0x04, 0x17
        /*001a*/ 	.short	(.L_35 - .L_34)
.L_34:
        /*001c*/ 	.word	0x00000000
        /*0020*/ 	.short	0x0001
        /*0022*/ 	.short	0x0008
        /*0024*/ 	.byte	0x00, 0xf0, 0x11, 0x00


	//----- nvinfo : EIATTR_KPARAM_INFO
	.align		4
.L_35:
        /*0028*/ 	.byte	0x04, 0x17
        /*002a*/ 	.short	(.L_37 - .L_36)
.L_36:
        /*002c*/ 	.word	0x00000000
        /*0030*/ 	.short	0x0000
        /*0032*/ 	.short	0x0000
        /*0034*/ 	.byte	0x00, 0xf5, 0x21, 0x00


	//----- nvinfo : EIATTR_SPARSE_MMA_MASK
	.align		4
.L_37:
        /*0038*/ 	.byte	0x03, 0x50
        /*003a*/ 	.short	0x0000


	//----- nvinfo : EIATTR_MAXREG_COUNT
	.align		4
        /*003c*/ 	.byte	0x03, 0x1b
        /*003e*/ 	.short	0x00ff


	//----- nvinfo : EIATTR_MERCURY_ISA_VERSION
	.align		4
        /*0040*/ 	.byte	0x03, 0x5f
        /*0042*/ 	.short	0x0101


	//----- nvinfo : EIATTR_VRC_CTA_INIT_COUNT
	.align		4
        /*0044*/ 	.byte	0x02, 0x4a
	.zero		1
	.zero		1


	//----- nvinfo : EIATTR_EXIT_INSTR_OFFSETS
	.align		4
        /*0048*/ 	.byte	0x04, 0x1c
        /*004a*/ 	.short	(.L_39 - .L_38)


	//   ....[0]....
.L_38:
        /*004c*/ 	.word	0x00000040


	//   ....[1]....
        /*0050*/ 	.word	0x000000a0


	//----- nvinfo : EIATTR_CBANK_PARAM_SIZE
	.align		4
.L_39:
        /*0054*/ 	.byte	0x03, 0x19
        /*0056*/ 	.short	0x0010


	//----- nvinfo : EIATTR_PARAM_CBANK
	.align		4
        /*0058*/ 	.byte	0x04, 0x0a
        /*005a*/ 	.short	(.L_41 - .L_40)
	.align		4
.L_40:
        /*005c*/ 	.word	index@(.nv.constant0._Z18assingNumberKernelPiii)
        /*0060*/ 	.short	0x0380
        /*0062*/ 	.short	0x0010


	//----- nvinfo : EIATTR_SW_WAR
	.align		4
.L_41:
        /*0064*/ 	.byte	0x04, 0x36
        /*0066*/ 	.short	(.L_43 - .L_42)
.L_42:
        /*0068*/ 	.word	0x00000008
.L_43:


//--------------------- .nv.callgraph             --------------------------
	.section	.nv.callgraph,"",@"SHT_CUDA_CALLGRAPH"
	.align	4
	.sectionentsize	8
	.align		4
        /*0000*/ 	.word	0x00000000
	.align		4
        /*0004*/ 	.word	0xffffffff
	.align		4
        /*0008*/ 	.word	0x00000000
	.align		4
        /*000c*/ 	.word	0xfffffffe
	.align		4
        /*0010*/ 	.word	0x00000000
	.align		4
        /*0014*/ 	.word	0xfffffffd
	.align		4
        /*0018*/ 	.word	0x00000000
	.align		4
        /*001c*/ 	.word	0xfffffffc


//--------------------- .text._Z20countFileWordsKernelPciPiS0_ --------------------------
	.section	.text._Z20countFileWordsKernelPciPiS0_,"ax",@progbits
	.align	128
        .global         _Z20countFileWordsKernelPciPiS0_
        .type           _Z20countFileWordsKernelPciPiS0_,@function
        .size           _Z20countFileWordsKernelPciPiS0_,(.L_x_8 - _Z20countFileWordsKernelPciPiS0_)
        .other          _Z20countFileWordsKernelPciPiS0_,@"STO_CUDA_ENTRY STV_DEFAULT"
_Z20countFileWordsKernelPciPiS0_:
.text._Z20countFileWordsKernelPciPiS0_:
[----:B------:R-:W-:Y:S01]  /*0000*/  LDC R1, c[0x0][0x37c] ;  /* 0x0000df00ff017b82 */ /* 0x000fe20000000800 */
[----:B------:R-:W0:Y:S01]  /*0010*/  S2R R0, SR_TID.X ;  /* 0x0000000000007919 */ /* 0x000e220000002100 */
[----:B------:R-:W0:Y:S02]  /*0020*/  LDCU UR4, c[0x0][0x388] ;  /* 0x00007100ff0477ac */ /* 0x000e240008000800 */
[----:B0-----:R-:W-:-:S13]  /*0030*/  ISETP.GE.AND P0, PT, R0, UR4, PT ;  /* 0x0000000400007c0c */ /* 0x001fda000bf06270 */
[----:B------:R-:W-:Y:S05]  /*0040*/  @P0 EXIT ;  /* 0x000000000000094d */ /* 0x000fea0003800000 */
[----:B------:R-:W-:Y:S01]  /*0050*/  ISETP.NE.AND P0, PT, R0, RZ, PT ;  /* 0x000000ff0000720c */ /* 0x000fe20003f05270 */
[----:B------:R-:W0:Y:S01]  /*0060*/  LDCU.64 UR4, c[0x0][0x358] ;  /* 0x00006b00ff0477ac */ /* 0x000e220008000a00 */
[----:B------:R-:W-:Y:S01]  /*0070*/  BSSY.RECONVERGENT B0, `(.L_x_0) ;  /* 0x0000036000007945 */ /* 0x000fe20003800200 */
[----:B------:R-:W-:-:S10]  /*0080*/  IMAD.MOV.U32 R11, RZ, RZ, RZ ;  /* 0x000000ffff0b7224 */ /* 0x000fd400078e00ff */
[----:B------:R-:W-:Y:S05]  /*0090*/  @!P0 BRA `(.L_x_1) ;  /* 0x0000000000cc8947 */ /* 0x000fea0003800000 */
[----:B------:R-:W1:Y:S08]  /*00a0*/  LDC.64 R6, c[0x0][0x390] ;  /* 0x0000e400ff067b82 */ /* 0x000e700000000a00 */
[----:B------:R-:W2:Y:S01]  /*00b0*/  LDC.64 R8, c[0x0][0x390] ;  /* 0x0000e400ff087b82 */ /* 0x000ea20000000a00 */
[----:B-1----:R-:W-:-:S05]  /*00c0*/  IMAD.WIDE.U32 R6, R0, 0x4, R6 ;  /* 0x0000000400067825 */ /* 0x002fca00078e0006 */
[----:B0-----:R-:W3:Y:S04]  /*00d0*/  LDG.E R2, desc[UR4][R6.64] ;  /* 0x0000000406027981 */ /* 0x001ee8000c1e1900 */
[----:B------:R-:W3:Y:S04]  /*00e0*/  LDG.E R11, desc[UR4][R6.64+0x4] ;  /* 0x00000404060b7981 */ /* 0x000ee8000c1e1900 */
[----:B--2---:R0:W5:Y:S01]  /*00f0*/  LDG.E R3, desc[UR4][R8.64] ;  /* 0x0000000408037981 */ /* 0x004162000c1e1900 */
[----:B------:R-:W-:Y:S02]  /*0100*/  IMAD.MOV.U32 R5, RZ, RZ, RZ ;  /* 0x000000ffff057224 */ /* 0x000fe400078e00ff */
[----:B0--3--:R-:W-:-:S07]  /*0110*/  IMAD.IADD R4, R11, 0x1, -R2 ;  /* 0x000000010b047824 */ /* 0x009fce00078e0a02 */
.L_x_5:
[----:B------:R-:W0:Y:S02]  /*0120*/  LDC.64 R6, c[0x0][0x390] ;  /* 0x0000e400ff067b82 */ /* 0x000e240000000a00 */
[----:B0-----:R-:W-:-:S05]  /*0130*/  IMAD.WIDE.U32 R6, R5, 0x4, R6 ;  /* 0x0000000405067825 */ /* 0x001fca00078e0006 */
[----:B------:R-:W2:Y:S01]  /*0140*/  LDG.E R12, desc[UR4][R6.64+0x4] ;  /* 0x00000404060c7981 */ /* 0x000ea2000c1e1900 */
[----:B------:R-:W-:Y:S01]  /*0150*/  VIADD R8, R5, 0x1 ;  /* 0x0000000105087836 */ /* 0x000fe20000000000 */
[----:B------:R-:W-:Y:S01]  /*0160*/  BSSY.RELIABLE B1, `(.L_x_2) ;  /* 0x0000022000017945 */ /* 0x000fe20003800100 */
[----:B------:R-:W-:Y:S02]  /*0170*/  IMAD.MOV.U32 R11, RZ, RZ, R5 ;  /* 0x000000ffff0b7224 */ /* 0x000fe400078e0005 */
[----:B------:R-:W-:Y:S02]  /*0180*/  IMAD.MOV.U32 R5, RZ, RZ, R8 ;  /* 0x000000ffff057224 */ /* 0x000fe400078e0008 */
[----:B--2--5:R-:W-:-:S05]  /*0190*/  IMAD.IADD R9, R12, 0x1, -R3 ;  /* 0x000000010c097824 */ /* 0x024fca00078e0a03 */
[----:B------:R-:W-:-:S13]  /*01a0*/  ISETP.NE.AND P0, PT, R4, R9, PT ;  /* 0x000000090400720c */ /* 0x000fda0003f05270 */
[----:B------:R-:W-:Y:S05]  /*01b0*/  @P0 BRA `(.L_x_3) ;  /* 0x0000000000700947 */ /* 0x000fea0003800000 */
[----:B------:R-:W-:-:S13]  /*01c0*/  ISETP.GE.AND P0, PT, R4, 0x1, PT ;  /* 0x000000010400780c */ /* 0x000fda0003f06270 */
[----:B------:R-:W-:Y:S05]  /*01d0*/  @!P0 BREAK.RELIABLE B1 ;  /* 0x0000000000018942 */ /* 0x000fea0003800100 */
[----:B------:R-:W-:Y:S05]  /*01e0*/  @!P0 BRA `(.L_x_1) ;  /* 0x0000000000788947 */ /* 0x000fea0003800000 */
[----:B------:R-:W0:Y:S02]  /*01f0*/  LDCU.64 UR6, c[0x0][0x380] ;  /* 0x00007000ff0677ac */ /* 0x000e240008000a00 */
[C---:B0-----:R-:W-:Y:S02]  /*0200*/  IADD3 R8, P1, PT, R3.reuse, UR6, RZ ;  /* 0x0000000603087c10 */ /* 0x041fe4000ff3e0ff */
[C---:B------:R-:W-:Y:S02]  /*0210*/  IADD3 R6, P0, PT, R2.reuse, UR6, RZ ;  /* 0x0000000602067c10 */ /* 0x040fe4000ff1e0ff */
[----:B------:R-:W-:Y:S02]  /*0220*/  LEA.HI.X.SX32 R9, R3, UR7, 0x1, P1 ;  /* 0x0000000703097c11 */ /* 0x000fe400088f0eff */
[----:B------:R-:W-:-:S04]  /*0230*/  LEA.HI.X.SX32 R7, R2, UR7, 0x1, P0 ;  /* 0x0000000702077c11 */ /* 0x000fc800080f0eff */
[----:B------:R-:W2:Y:S04]  /*0240*/  LDG.E.U8 R9, desc[UR4][R8.64] ;  /* 0x0000000408097981 */ /* 0x000ea8000c1e1100 */
[----:B------:R-:W2:Y:S02]  /*0250*/  LDG.E.U8 R6, desc[UR4][R6.64] ;  /* 0x0000000406067981 */ /* 0x000ea4000c1e1100 */
[----:B--2---:R-:W-:-:S13]  /*0260*/  ISETP.NE.AND P0, PT, R6, R9, PT ;  /* 0x000000090600720c */ /* 0x004fda0003f05270 */
[----:B------:R-:W-:Y:S05]  /*0270*/  @P0 BRA `(.L_x_3) ;  /* 0x0000000000400947 */ /* 0x000fea0003800000 */
[----:B------:R-:W-:-:S07]  /*0280*/  HFMA2 R10, -RZ, RZ, 0, 0 ;  /* 0x00000000ff0a7431 */ /* 0x000fce00000001ff */
.L_x_4:
[----:B------:R-:W-:-:S05]  /*0290*/  VIADD R10, R10, 0x1 ;  /* 0x000000010a0a7836 */ /* 0x000fca0000000000 */
[----:B------:R-:W-:-:S13]  /*02a0*/  ISETP.NE.AND P0, PT, R10, R4, PT ;  /* 0x000000040a00720c */ /* 0x000fda0003f05270 */
[----:B------:R-:W-:Y:S05]  /*02b0*/  @!P0 BREAK.RELIABLE B1 ;  /* 0x0000000000018942 */ /* 0x000fea0003800100 */
[----:B------:R-:W-:Y:S05]  /*02c0*/  @!P0 BRA `(.L_x_1) ;  /* 0x0000000000408947 */ /* 0x000fea0003800000 */
[----:B------:R-:W0:Y:S01]  /*02d0*/  LDCU.64 UR6, c[0x0][0x380] ;  /* 0x00007000ff0677ac */ /* 0x000e220008000a00 */
[----:B------:R-:W-:Y:S02]  /*02e0*/  IMAD.IADD R9, R10, 0x1, R3 ;  /* 0x000000010a097824 */ /* 0x000fe400078e0203 */
[----:B------:R-:W-:-:S03]  /*02f0*/  IMAD.IADD R7, R2, 0x1, R10 ;  /* 0x0000000102077824 */ /* 0x000fc600078e020a */
[----:B0-----:R-:W-:Y:S02]  /*0300*/  IADD3 R8, P1, PT, R9, UR6, RZ ;  /* 0x0000000609087c10 */ /* 0x001fe4000ff3e0ff */
[----:B------:R-:W-:Y:S02]  /*0310*/  IADD3 R6, P0, PT, R7, UR6, RZ ;  /* 0x0000000607067c10 */ /* 0x000fe4000ff1e0ff */
[----:B------:R-:W-:Y:S02]  /*0320*/  LEA.HI.X.SX32 R9, R9, UR7, 0x1, P1 ;  /* 0x0000000709097c11 */ /* 0x000fe400088f0eff */
[----:B------:R-:W-:-:S04]  /*0330*/  LEA.HI.X.SX32 R7, R7, UR7, 0x1, P0 ;  /* 0x0000000707077c11 */ /* 0x000fc800080f0eff */
[----:B------:R-:W2:Y:S04]  /*0340*/  LDG.E.U8 R9, desc[UR4][R8.64] ;  /* 0x0000000408097981 */ /* 0x000ea8000c1e1100 */
[----:B------:R-:W2:Y:S02]  /*0350*/  LDG.E.U8 R6, desc[UR4][R6.64] ;  /* 0x0000000406067981 */ /* 0x000ea4000c1e1100 */
[----:B--2---:R-:W-:-:S13]  /*0360*/  ISETP.NE.AND P0, PT, R6, R9, PT ;  /* 0x000000090600720c */ /* 0x004fda0003f05270 */
[----:B------:R-:W-:Y:S05]  /*0370*/  @!P0 BRA `(.L_x_4) ;  /* 0xfffffffc00c48947 */ /* 0x000fea000383ffff */
.L_x_3:
[----:B------:R-:W-:Y:S05]  /*0380*/  BSYNC.RELIABLE B1 ;  /* 0x0000000000017941 */ /* 0x000fea0003800100 */
.L_x_2:
[----:B------:R-:W-:Y:S02]  /*0390*/  ISETP.NE.AND P0, PT, R5, R0, PT ;  /* 0x000000000500720c */ /* 0x000fe40003f05270 */
[----:B------:R-:W-:-:S11]  /*03a0*/  MOV R3, R12 ;  /* 0x0000000c00037202 */ /* 0x000fd60000000f00 */
[----:B------:R-:W-:Y:S05]  /*03b0*/  @P0 BRA `(.L_x_5) ;  /* 0xfffffffc00580947 */ /* 0x000fea000383ffff */
[----:B------:R-:W-:-:S07]  /*03c0*/  IMAD.MOV.U32 R11, RZ, RZ, R0 ;  /* 0x000000ffff0b7224 */ /* 0x000fce00078e0000 */
.L_x_1:
[----:B0-----:R-:W-:Y:S05]  /*03d0*/  BSYNC.RECONVERGENT B0 ;  /* 0x0000000000007941 */ /* 0x001fea0003800200 */
.L_x_0:
[----:B------:R-:W-:Y:S05]  /*03e0*/  WARPSYNC.ALL ;  /* 0x0000000000007948 */ /* 0x000fea0003800000 */
[----:B------:R-:W0:Y:S01]  /*03f0*/  LDC.64 R2, c[0x0][0x398] ;  /* 0x0000e600ff027b82 */ /* 0x000e220000000a00 */
[----:B------:R-:W-:Y:S02]  /*0400*/  IMAD.MOV.U32 R5, RZ, RZ, 0x1 ;  /* 0x00000001ff057424 */ /* 0x000fe400078e00ff */
[----:B0-----:R-:W-:-:S05]  /*0410*/  IMAD.WIDE.U32 R2, R11, 0x4, R2 ;  /* 0x000000040b027825 */ /* 0x001fca00078e0002 */
[----:B------:R-:W-:Y:S01]  /*0420*/  REDG.E.ADD.STRONG.GPU desc[UR4][R2.64], R5 ;  /* 0x000000050200798e */ /* 0x000fe2000c12e104 */
[----:B------:R-:W-:Y:S05]  /*0430*/  EXIT ;  /* 0x000000000000794d */ /* 0x000fea0003800000 */
.L_x_6:
[----:B------:R-:W-:-:S00]  /*0440*/  BRA `(.L_x_6) ;  /* 0xfffffffc00fc7947 */ /* 0x000fc0000383ffff */
[----:B------:R-:W-:-:S00]  /*0450*/  NOP ;  /* 0x0000000000007918 */ /* 0x000fc00000000000 */
        /* <DEDUP_REMOVED lines=10> */
.L_x_8:


//--------------------- .text._Z18assingNumberKernelPiii --------------------------
	.section	.text._Z18assingNumberKernelPiii,"ax",@progbits
	.align	128
        .global         _Z18assingNumberKernelPiii
        .type           _Z18assingNumberKernelPiii,@function
        .size           _Z18assingNumberKernelPiii,(.L_x_9 - _Z18assingNumberKernelPiii)
        .other          _Z18assingNumberKernelPiii,@"STO_CUDA_ENTRY STV_DEFAULT"
_Z18assingNumberKernelPiii:
.text._Z18assingNumberKernelPiii:
[----:B------:R-:W-:Y:S01]  /*0000*/  LDC R1, c[0x0][0x37c] ;  /* 0x0000df00ff017b82 */ /* 0x000fe20000000800 */
[----:B------:R-:W0:Y:S01]  /*0010*/  S2R R5, SR_TID.X ;  /* 0x0000000000057919 */ /* 0x000e220000002100 */
[----:B------:R-:W0:Y:S02]  /*0020*/  LDCU UR4, c[0x0][0x388] ;  /* 0x00007100ff0477ac */ /* 0x000e240008000800 */
[----:B0-----:R-:W-:-:S13]  /*0030*/  ISETP.GE.AND P0, PT, R5, UR4, PT ;  /* 0x0000000405007c0c */ /* 0x001fda000bf06270 */
[----:B------:R-:W-:Y:S05]  /*0040*/  @P0 EXIT ;  /* 0x000000000000094d */ /* 0x000fea0003800000 */
[----:B------:R-:W0:Y:S01]  /*0050*/  LDC.64 R2, c[0x0][0x380] ;  /* 0x0000e000ff027b82 */ /* 0x000e220000000a00 */
[----:B------:R-:W1:Y:S07]  /*0060*/  LDCU.64 UR4, c[0x0][0x358] ;  /* 0x00006b00ff0477ac */ /* 0x000e6e0008000a00 */
[----:B------:R-:W1:Y:S01]  /*0070*/  LDC R7, c[0x0][0x38c] ;  /* 0x0000e300ff077b82 */ /* 0x000e620000000800 */
[----:B0-----:R-:W-:-:S05]  /*0080*/  IMAD.WIDE.U32 R2, R5, 0x4, R2 ;  /* 0x0000000405027825 */ /* 0x001fca00078e0002 */
[----:B-1----:R-:W-:Y:S01]  /*0090*/  STG.E desc[UR4][R2.64], R7 ;  /* 0x0000000702007986 */ /* 0x002fe2000c101904 */
[----:B------:R-:W-:Y:S05]  /*00a0*/  EXIT ;  /* 0x000000000000794d */ /* 0x000fea0003800000 */
.L_x_7:
        /* <DEDUP_REMOVED lines=13> */
.L_x_9:


//--------------------- .nv.shared.reserved.0     --------------------------
	.section	.nv.shared.reserved.0,"aw",@nobits
	.weak		__nv_reservedSMEM_offset_0_alias
	.size		__nv_reservedSMEM_offset_0_alias, 0, 64
	.other		__nv_reservedSMEM_offset_0_alias,@"STO_CUDA_RESERVED_SHARED STV_DEFAULT"
__nv_reservedSMEM_offset_0_alias:
	.zero		0
	.zero		64


//--------------------- .nv.constant0._Z20countFileWordsKernelPciPiS0_ --------------------------
	.section	.nv.constant0._Z20countFileWordsKernelPciPiS0_,"a",@progbits
	.sectionflags	@""
	.align	4
.nv.constant0._Z20countFileWordsKernelPciPiS0_:
	.zero		928


//--------------------- .nv.constant0._Z18assingNumberKernelPiii --------------------------
	.section	.nv.constant0._Z18assingNumberKernelPiii,"a",@progbits
	.sectionflags	@""
	.align	4
.nv.constant0._Z18assingNumberKernelPiii:
	.zero		912


//--------------------- SYMBOLS --------------------------

	.type		.nv.reservedSmem.offset0,@object
	.size		.nv.reservedSmem.offset0,0x4
